//
// Generated by NVIDIA NVVM Compiler
//
// Compiler Build ID: CL-36424714
// Cuda compilation tools, release 13.0, V13.0.88
// Based on NVVM 20.0.0
//

.version 9.0
.target sm_100
.address_size 64

	// .globl	_Z25ConvertIntDataToFloatDataPfPs

.visible .entry _Z25ConvertIntDataToFloatDataPfPs(
	.param .u64 .ptr .align 1 _Z25ConvertIntDataToFloatDataPfPs_param_0,
	.param .u64 .ptr .align 1 _Z25ConvertIntDataToFloatDataPfPs_param_1
)
{
	.reg .b16 	%rs<2>;
	.reg .b32 	%r<5>;
	.reg .b32 	%f<2>;
	.reg .b64 	%rd<9>;

	ld.param.u64 	%rd1, [_Z25ConvertIntDataToFloatDataPfPs_param_0];
	ld.param.u64 	%rd2, [_Z25ConvertIntDataToFloatDataPfPs_param_1];
	cvta.to.global.u64 	%rd3, %rd1;
	cvta.to.global.u64 	%rd4, %rd2;
	mov.u32 	%r1, %ctaid.x;
	mov.u32 	%r2, %ntid.x;
	mov.u32 	%r3, %tid.x;
	mad.lo.s32 	%r4, %r1, %r2, %r3;
	mul.wide.s32 	%rd5, %r4, 2;
	add.s64 	%rd6, %rd4, %rd5;
	ld.global.u16 	%rs1, [%rd6];
	cvt.rn.f32.s16 	%f1, %rs1;
	mul.wide.s32 	%rd7, %r4, 4;
	add.s64 	%rd8, %rd3, %rd7;
	st.global.f32 	[%rd8], %f1;
	ret;

}


// ===== COMPILED SASS (sm_100) =====

	.target	sm_100

	.elftype	@"ET_EXEC"


//--------------------- .note.nv.tkinfo           --------------------------
	.section	.note.nv.tkinfo,"",@"SHT_NOTE"
	.sectionflags	@"SHF_NOTE_NV_TKINFO"
	.tkinfo
        /*0018*/ 	.word	0x00000002
        /*0030*/ 	.string	""
        /*0030*/ 	.string	"ptxas"
        /*0030*/ 	.string	"Cuda compilation tools, release 13.0, V13.0.88"
        /*0030*/ 	.string	"Build cuda_13.0.r13.0/compiler.36424714_0"
        /*0030*/ 	.string	"-arch sm_100 -m 64 "



//--------------------- .note.nv.cuinfo           --------------------------
	.section	.note.nv.cuinfo,"",@"SHT_NOTE"
	.sectionflags	@"SHF_NOTE_NV_CUINFO"
        /*0018*/ 	.short	0x0002
        /*001a*/ 	.short	0x0064
        /*001c*/ 	.short	0x0082
	.zero		2


//--------------------- .nv.info                  --------------------------
	.section	.nv.info,"",@"SHT_CUDA_INFO"
	.align	4


	//----- nvinfo : EIATTR_REGCOUNT
	.align		4
        /*0000*/ 	.byte	0x04, 0x2f
        /*0002*/ 	.short	(.L_1 - .L_0)
	.align		4
.L_0:
        /*0004*/ 	.word	index@(_Z25ConvertIntDataToFloatDataPfPs)
        /*0008*/ 	.word	0x0000000c


	//----- nvinfo : EIATTR_FRAME_SIZE
	.align		4
.L_1:
        /*000c*/ 	.byte	0x04, 0x11
        /*000e*/ 	.short	(.L_3 - .L_2)
	.align		4
.L_2:
        /*0010*/ 	.word	index@(_Z25ConvertIntDataToFloatDataPfPs)
        /*0014*/ 	.word	0x00000000


	//----- nvinfo : EIATTR_MIN_STACK_SIZE
	.align		4
.L_3:
        /*0018*/ 	.byte	0x04, 0x12
        /*001a*/ 	.short	(.L_5 - .L_4)
	.align		4
.L_4:
        /*001c*/ 	.word	index@(_Z25ConvertIntDataToFloatDataPfPs)
        /*0020*/ 	.word	0x00000000
.L_5:


//--------------------- .nv.compat                --------------------------
	.section	.nv.compat,"",@"SHT_CUDA_COMPAT_INFO"
	.align	4
        /*0000*/ 	.byte	0x02, 0x09, 0x00, 0x00, 0x02, 0x02, 0x01, 0x00, 0x02, 0x05, 0x05, 0x00, 0x03, 0x07, 0x01, 0x01
        /*0010*/ 	.byte	0x02, 0x03, 0x00, 0x00, 0x02, 0x06, 0x01, 0x00, 0x04, 0x0b, 0x08, 0x00, 0x09, 0x00, 0x00, 0x00
        /*0020*/ 	.byte	0x00, 0x00, 0x00, 0x00


//--------------------- .nv.info._Z25ConvertIntDataToFloatDataPfPs --------------------------
	.section	.nv.info._Z25ConvertIntDataToFloatDataPfPs,"",@"SHT_CUDA_INFO"
	.sectionflags	@""
	.align	4


	//----- nvinfo : EIATTR_CUDA_API_VERSION
	.align		4
        /*0000*/ 	.byte	0x04, 0x37
        /*0002*/ 	.short	(.L_7 - .L_6)
.L_6:
        /*0004*/ 	.word	0x00000082


	//----- nvinfo : EIATTR_KPARAM_INFO
	.align		4
.L_7:
        /*0008*/ 	.byte	0x04, 0x17
        /*000a*/ 	.short	(.L_9 - .L_8)
.L_8:
        /*000c*/ 	.word	0x00000000
        /*0010*/ 	.short	0x0001
        /*0012*/ 	.short	0x0008
        /*0014*/ 	.byte	0x00, 0xf5, 0x21, 0x00


	//----- nvinfo : EIATTR_KPARAM_INFO
	.align		4
.L_9:
        /*0018*/ 	.byte	0x04, 0x17
        /*001a*/ 	.short	(.L_11 - .L_10)
.L_10:
        /*001c*/ 	.word	0x00000000
        /*0020*/ 	.short	0x0000
        /*0022*/ 	.short	0x0000
        /*0024*/ 	.byte	0x00, 0xf5, 0x21, 0x00


	//----- nvinfo : EIATTR_SPARSE_MMA_MASK
	.align		4
.L_11:
        /*0028*/ 	.byte	0x03, 0x50
        /*002a*/ 	.short	0x0000


	//----- nvinfo : EIATTR_MAXREG_COUNT
	.align		4
        /*002c*/ 	.byte	0x03, 0x1b
        /*002e*/ 	.short	0x00ff


	//----- nvinfo : EIATTR_MERCURY_ISA_VERSION
	.align		4
        /*0030*/ 	.byte	0x03, 0x5f
        /*0032*/ 	.short	0x0101


	//----- nvinfo : EIATTR_VRC_CTA_INIT_COUNT
	.align		4
        /*0034*/ 	.byte	0x02, 0x4a
	.zero		1
	.zero		1


	//----- nvinfo : EIATTR_EXIT_INSTR_OFFSETS
	.align		4
        /*0038*/ 	.byte	0x04, 0x1c
        /*003a*/ 	.short	(.L_13 - .L_12)


	//   ....[0]....
.L_12:
        /*003c*/ 	.word	0x000000d0


	//----- nvinfo : EIATTR_CBANK_PARAM_SIZE
	.align		4
.L_13:
        /*0040*/ 	.byte	0x03, 0x19
        /*0042*/ 	.short	0x0010


	//----- nvinfo : EIATTR_PARAM_CBANK
	.align		4
        /*0044*/ 	.byte	0x04, 0x0a
        /*0046*/ 	.short	(.L_15 - .L_14)
	.align		4
.L_14:
        /*0048*/ 	.word	index@(.nv.constant0._Z25ConvertIntDataToFloatDataPfPs)
        /*004c*/ 	.short	0x0380
        /*004e*/ 	.short	0x0010


	//----- nvinfo : EIATTR_SW_WAR
	.align		4
.L_15:
        /*0050*/ 	.byte	0x04, 0x36
        /*0052*/ 	.short	(.L_17 - .L_16)
.L_16:
        /*0054*/ 	.word	0x00000008
.L_17:


//--------------------- .nv.callgraph             --------------------------
	.section	.nv.callgraph,"",@"SHT_CUDA_CALLGRAPH"
	.align	4
	.sectionentsize	8
	.align		4
        /*0000*/ 	.word	0x00000000
	.align		4
        /*0004*/ 	.word	0xffffffff
	.align		4
        /*0008*/ 	.word	0x00000000
	.align		4
        /*000c*/ 	.word	0xfffffffe
	.align		4
        /*0010*/ 	.word	0x00000000
	.align		4
        /*0014*/ 	.word	0xfffffffd
	.align		4
        /*0018*/ 	.word	0x00000000
	.align		4
        /*001c*/ 	.word	0xfffffffc


//--------------------- .text._Z25ConvertIntDataToFloatDataPfPs --------------------------
	.section	.text._Z25ConvertIntDataToFloatDataPfPs,"ax",@progbits
	.align	128
        .global         _Z25ConvertIntDataToFloatDataPfPs
        .type           _Z25ConvertIntDataToFloatDataPfPs,@function
        .size           _Z25ConvertIntDataToFloatDataPfPs,(.L_x_1 - _Z25ConvertIntDataToFloatDataPfPs)
        .other          _Z25ConvertIntDataToFloatDataPfPs,@"STO_CUDA_ENTRY STV_DEFAULT"
_Z25ConvertIntDataToFloatDataPfPs:
.text._Z25ConvertIntDataToFloatDataPfPs:
[----:B------:R-:W-:Y:S01]  /*0000*/  LDC R1, c[0x0][0x37c] ;  /* 0x0000df00ff017b82 */ /* 0x000fe20000000800 */
[----:B------:R-:W0:Y:S07]  /*0010*/  S2R R0, SR_TID.X ;  /* 0x0000000000007919 */ /* 0x000e2e0000002100 */
[----:B------:R-:W0:Y:S01]  /*0020*/  S2UR UR6, SR_CTAID.X ;  /* 0x00000000000679c3 */ /* 0x000e220000002500 */
[----:B------:R-:W1:Y:S07]  /*0030*/  LDCU.64 UR4, c[0x0][0x358] ;  /* 0x00006b00ff0477ac */ /* 0x000e6e0008000a00 */
[----:B------:R-:W0:Y:S08]  /*0040*/  LDC R7, c[0x0][0x360] ;  /* 0x0000d800ff077b82 */ /* 0x000e300000000800 */
[----:B------:R-:W2:Y:S08]  /*0050*/  LDC.64 R2, c[0x0][0x388] ;  /* 0x0000e200ff027b82 */ /* 0x000eb00000000a00 */
[----:B------:R-:W3:Y:S01]  /*0060*/  LDC.64 R4, c[0x0][0x380] ;  /* 0x0000e000ff047b82 */ /* 0x000ee20000000a00 */
[----:B0-----:R-:W-:-:S04]  /*0070*/  IMAD R7, R7, UR6, R0 ;  /* 0x0000000607077c24 */ /* 0x001fc8000f8e0200 */
[----:B--2---:R-:W-:-:S06]  /*0080*/  IMAD.WIDE R2, R7, 0x2, R2 ;  /* 0x0000000207027825 */ /* 0x004fcc00078e0202 */
[----:B-1----:R-:W2:Y:S01]  /*0090*/  LDG.E.U16 R2, desc[UR4][R2.64] ;  /* 0x0000000402027981 */ /* 0x002ea2000c1e1500 */
[----:B---3--:R-:W-:Y:S01]  /*00a0*/  IMAD.WIDE R4, R7, 0x4, R4 ;  /* 0x0000000407047825 */ /* 0x008fe200078e0204 */
[----:B--2---:R-:W0:Y:S04]  /*00b0*/  I2F.S16 R9, R2 ;  /* 0x0000000200097306 */ /* 0x004e280000101400 */
[----:B0-----:R-:W-:Y:S01]  /*00c0*/  STG.E desc[UR4][R4.64], R9 ;  /* 0x0000000904007986 */ /* 0x001fe2000c101904 */
[----:B------:R-:W-:Y:S05]  /*00d0*/  EXIT ;  /* 0x000000000000794d */ /* 0x000fea0003800000 */
.L_x_0:
[----:B------:R-:W-:-:S00]  /*00e0*/  BRA `(.L_x_0) ;  /* 0xfffffffc00fc7947 */ /* 0x000fc0000383ffff */
[----:B------:R-:W-:-:S00]  /*00f0*/  NOP ;  /* 0x0000000000007918 */ /* 0x000fc00000000000 */
        /* <DEDUP_REMOVED lines=8> */
.L_x_1:


//--------------------- .nv.shared.reserved.0     --------------------------
	.section	.nv.shared.reserved.0,"aw",@nobits
	.weak		__nv_reservedSMEM_offset_0_alias
	.size		__nv_reservedSMEM_offset_0_alias, 0, 64
	.other		__nv_reservedSMEM_offset_0_alias,@"STO_CUDA_RESERVED_SHARED STV_DEFAULT"
__nv_reservedSMEM_offset_0_alias:
	.zero		0
	.zero		64


//--------------------- .nv.constant0._Z25ConvertIntDataToFloatDataPfPs --------------------------
	.section	.nv.constant0._Z25ConvertIntDataToFloatDataPfPs,"a",@progbits
	.sectionflags	@""
	.align	4
.nv.constant0._Z25ConvertIntDataToFloatDataPfPs:
	.zero		912


//--------------------- SYMBOLS --------------------------

	.type		.nv.reservedSmem.offset0,@object
	.size		.nv.reservedSmem.offset0,0x4
